//
// Generated by NVIDIA NVVM Compiler
//
// Compiler Build ID: CL-36424714
// Cuda compilation tools, release 13.0, V13.0.88
// Based on NVVM 20.0.0
//

.version 9.0
.target sm_100
.address_size 64

	// .globl	_Z6kernelv
.global .align 4 .b8 deviceVar[12];

.visible .entry _Z6kernelv()
{
	.reg .b32 	%r<4>;

	mov.b32 	%r1, 1;
	st.global.u32 	[deviceVar], %r1;
	mov.b32 	%r2, 2;
	st.global.u32 	[deviceVar+4], %r2;
	mov.b32 	%r3, 3;
	st.global.u32 	[deviceVar+8], %r3;
	ret;

}


// ===== COMPILED SASS (sm_100) =====

	.target	sm_100

	.elftype	@"ET_EXEC"


//--------------------- .note.nv.tkinfo           --------------------------
	.section	.note.nv.tkinfo,"",@"SHT_NOTE"
	.sectionflags	@"SHF_NOTE_NV_TKINFO"
	.tkinfo
        /*0018*/ 	.word	0x00000002
        /*0030*/ 	.string	""
        /*0030*/ 	.string	"ptxas"
        /*0030*/ 	.string	"Cuda compilation tools, release 13.0, V13.0.88"
        /*0030*/ 	.string	"Build cuda_13.0.r13.0/compiler.36424714_0"
        /*0030*/ 	.string	"-arch sm_100 -m 64 "



//--------------------- .note.nv.cuinfo           --------------------------
	.section	.note.nv.cuinfo,"",@"SHT_NOTE"
	.sectionflags	@"SHF_NOTE_NV_CUINFO"
        /*0018*/ 	.short	0x0002
        /*001a*/ 	.short	0x0064
        /*001c*/ 	.short	0x0082
	.zero		2


//--------------------- .nv.info                  --------------------------
	.section	.nv.info,"",@"SHT_CUDA_INFO"
	.align	4


	//----- nvinfo : EIATTR_REGCOUNT
	.align		4
        /*0000*/ 	.byte	0x04, 0x2f
        /*0002*/ 	.short	(.L_2 - .L_1)
	.align		4
.L_1:
        /*0004*/ 	.word	index@(_Z6kernelv)
        /*0008*/ 	.word	0x0000000c


	//----- nvinfo : EIATTR_FRAME_SIZE
	.align		4
.L_2:
        /*000c*/ 	.byte	0x04, 0x11
        /*000e*/ 	.short	(.L_4 - .L_3)
	.align		4
.L_3:
        /*0010*/ 	.word	index@(_Z6kernelv)
        /*0014*/ 	.word	0x00000000


	//----- nvinfo : EIATTR_MIN_STACK_SIZE
	.align		4
.L_4:
        /*0018*/ 	.byte	0x04, 0x12
        /*001a*/ 	.short	(.L_6 - .L_5)
	.align		4
.L_5:
        /*001c*/ 	.word	index@(_Z6kernelv)
        /*0020*/ 	.word	0x00000000
.L_6:


//--------------------- .nv.compat                --------------------------
	.section	.nv.compat,"",@"SHT_CUDA_COMPAT_INFO"
	.align	4
        /*0000*/ 	.byte	0x02, 0x09, 0x00, 0x00, 0x02, 0x02, 0x01, 0x00, 0x02, 0x05, 0x05, 0x00, 0x03, 0x07, 0x01, 0x01
        /*0010*/ 	.byte	0x02, 0x03, 0x00, 0x00, 0x02, 0x06, 0x01, 0x00, 0x04, 0x0b, 0x08, 0x00, 0x09, 0x00, 0x00, 0x00
        /*0020*/ 	.byte	0x00, 0x00, 0x00, 0x00


//--------------------- .nv.info._Z6kernelv       --------------------------
	.section	.nv.info._Z6kernelv,"",@"SHT_CUDA_INFO"
	.sectionflags	@""
	.align	4


	//----- nvinfo : EIATTR_CUDA_API_VERSION
	.align		4
        /*0000*/ 	.byte	0x04, 0x37
        /*0002*/ 	.short	(.L_8 - .L_7)
.L_7:
        /*0004*/ 	.word	0x00000082


	//----- nvinfo : EIATTR_SPARSE_MMA_MASK
	.align		4
.L_8:
        /*0008*/ 	.byte	0x03, 0x50
        /*000a*/ 	.short	0x0000


	//----- nvinfo : EIATTR_MAXREG_COUNT
	.align		4
        /*000c*/ 	.byte	0x03, 0x1b
        /*000e*/ 	.short	0x00ff


	//----- nvinfo : EIATTR_MERCURY_ISA_VERSION
	.align		4
        /*0010*/ 	.byte	0x03, 0x5f
        /*0012*/ 	.short	0x0101


	//----- nvinfo : EIATTR_VRC_CTA_INIT_COUNT
	.align		4
        /*0014*/ 	.byte	0x02, 0x4a
	.zero		1
	.zero		1


	//----- nvinfo : EIATTR_EXIT_INSTR_OFFSETS
	.align		4
        /*0018*/ 	.byte	0x04, 0x1c
        /*001a*/ 	.short	(.L_10 - .L_9)


	//   ....[0]....
.L_9:
        /*001c*/ 	.word	0x00000090


	//----- nvinfo : EIATTR_SW_WAR
	.align		4
.L_10:
        /*0020*/ 	.byte	0x04, 0x36
        /*0022*/ 	.short	(.L_12 - .L_11)
.L_11:
        /*0024*/ 	.word	0x00000008
.L_12:


//--------------------- .nv.callgraph             --------------------------
	.section	.nv.callgraph,"",@"SHT_CUDA_CALLGRAPH"
	.align	4
	.sectionentsize	8
	.align		4
        /*0000*/ 	.word	0x00000000
	.align		4
        /*0004*/ 	.word	0xffffffff
	.align		4
        /*0008*/ 	.word	0x00000000
	.align		4
        /*000c*/ 	.word	0xfffffffe
	.align		4
        /*0010*/ 	.word	0x00000000
	.align		4
        /*0014*/ 	.word	0xfffffffd
	.align		4
        /*0018*/ 	.word	0x00000000
	.align		4
        /*001c*/ 	.word	0xfffffffc


//--------------------- .nv.constant4             --------------------------
	.section	.nv.constant4,"a",@progbits
	.align	8
	.align		8
.nv.constant4:
        /*0000*/ 	.dword	deviceVar


//--------------------- .text._Z6kernelv          --------------------------
	.section	.text._Z6kernelv,"ax",@progbits
	.align	128
        .global         _Z6kernelv
        .type           _Z6kernelv,@function
        .size           _Z6kernelv,(.L_x_1 - _Z6kernelv)
        .other          _Z6kernelv,@"STO_CUDA_ENTRY STV_DEFAULT"
_Z6kernelv:
.text._Z6kernelv:
[----:B------:R-:W-:Y:S08]  /*0000*/  LDC R1, c[0x0][0x37c] ;  /* 0x0000df00ff017b82 */ /* 0x000ff00000000800 */
[----:B------:R-:W0:Y:S01]  /*0010*/  LDC.64 R2, c[0x4][RZ] ;  /* 0x01000000ff027b82 */ /* 0x000e220000000a00 */
[----:B------:R-:W0:Y:S01]  /*0020*/  LDCU.64 UR4, c[0x0][0x358] ;  /* 0x00006b00ff0477ac */ /* 0x000e220008000a00 */
[----:B------:R-:W-:Y:S01]  /*0030*/  HFMA2 R5, -RZ, RZ, 0, 5.9604644775390625e-08 ;  /* 0x00000001ff057431 */ /* 0x000fe200000001ff */
[----:B------:R-:W-:Y:S01]  /*0040*/  MOV R7, 0x2 ;  /* 0x0000000200077802 */ /* 0x000fe20000000f00 */
[----:B------:R-:W-:-:S03]  /*0050*/  HFMA2 R9, -RZ, RZ, 0, 1.78813934326171875e-07 ;  /* 0x00000003ff097431 */ /* 0x000fc600000001ff */
[----:B0-----:R-:W-:Y:S04]  /*0060*/  STG.E desc[UR4][R2.64], R5 ;  /* 0x0000000502007986 */ /* 0x001fe8000c101904 */
[----:B------:R-:W-:Y:S04]  /*0070*/  STG.E desc[UR4][R2.64+0x4], R7 ;  /* 0x0000040702007986 */ /* 0x000fe8000c101904 */
[----:B------:R-:W-:Y:S01]  /*0080*/  STG.E desc[UR4][R2.64+0x8], R9 ;  /* 0x0000080902007986 */ /* 0x000fe2000c101904 */
[----:B------:R-:W-:Y:S05]  /*0090*/  EXIT ;  /* 0x000000000000794d */ /* 0x000fea0003800000 */
.L_x_0:
[----:B------:R-:W-:-:S00]  /*00a0*/  BRA `(.L_x_0) ;  /* 0xfffffffc00fc7947 */ /* 0x000fc0000383ffff */
[----:B------:R-:W-:-:S00]  /*00b0*/  NOP ;  /* 0x0000000000007918 */ /* 0x000fc00000000000 */
        /* <DEDUP_REMOVED lines=12> */
.L_x_1:


//--------------------- .nv.shared.reserved.0     --------------------------
	.section	.nv.shared.reserved.0,"aw",@nobits
	.weak		__nv_reservedSMEM_offset_0_alias
	.size		__nv_reservedSMEM_offset_0_alias, 0, 64
	.other		__nv_reservedSMEM_offset_0_alias,@"STO_CUDA_RESERVED_SHARED STV_DEFAULT"
__nv_reservedSMEM_offset_0_alias:
	.zero		0
	.zero		64


//--------------------- .nv.global                --------------------------
	.section	.nv.global,"aw",@nobits
	.align	4
.nv.global:
	.type		deviceVar,@object
	.size		deviceVar,(.L_0 - deviceVar)
deviceVar:
	.zero		12
.L_0:


//--------------------- .nv.constant0._Z6kernelv  --------------------------
	.section	.nv.constant0._Z6kernelv,"a",@progbits
	.sectionflags	@""
	.align	4
.nv.constant0._Z6kernelv:
	.zero		896


//--------------------- SYMBOLS --------------------------

	.type		.nv.reservedSmem.offset0,@object
	.size		.nv.reservedSmem.offset0,0x4
